//
// Generated by NVIDIA NVVM Compiler
//
// Compiler Build ID: CL-36424714
// Cuda compilation tools, release 13.0, V13.0.88
// Based on NVVM 20.0.0
//

.version 9.0
.target sm_100
.address_size 64

	// .globl	_Z15hog_h100_kernelv

.visible .entry _Z15hog_h100_kernelv()
{


$L__BB0_1:
	bar.sync 	0;
	bra.uni 	$L__BB0_1;

}


// ===== COMPILED SASS (sm_100) =====

	.target	sm_100

	.elftype	@"ET_EXEC"


//--------------------- .note.nv.tkinfo           --------------------------
	.section	.note.nv.tkinfo,"",@"SHT_NOTE"
	.sectionflags	@"SHF_NOTE_NV_TKINFO"
	.tkinfo
        /*0018*/ 	.word	0x00000002
        /*0030*/ 	.string	""
        /*0030*/ 	.string	"ptxas"
        /*0030*/ 	.string	"Cuda compilation tools, release 13.0, V13.0.88"
        /*0030*/ 	.string	"Build cuda_13.0.r13.0/compiler.36424714_0"
        /*0030*/ 	.string	"-arch sm_100 -m 64 "



//--------------------- .note.nv.cuinfo           --------------------------
	.section	.note.nv.cuinfo,"",@"SHT_NOTE"
	.sectionflags	@"SHF_NOTE_NV_CUINFO"
        /*0018*/ 	.short	0x0002
        /*001a*/ 	.short	0x0064
        /*001c*/ 	.short	0x0082
	.zero		2


//--------------------- .nv.info                  --------------------------
	.section	.nv.info,"",@"SHT_CUDA_INFO"
	.align	4


	//----- nvinfo : EIATTR_REGCOUNT
	.align		4
        /*0000*/ 	.byte	0x04, 0x2f
        /*0002*/ 	.short	(.L_1 - .L_0)
	.align		4
.L_0:
        /*0004*/ 	.word	index@(_Z15hog_h100_kernelv)
        /*0008*/ 	.word	0x00000004


	//----- nvinfo : EIATTR_FRAME_SIZE
	.align		4
.L_1:
        /*000c*/ 	.byte	0x04, 0x11
        /*000e*/ 	.short	(.L_3 - .L_2)
	.align		4
.L_2:
        /*0010*/ 	.word	index@(_Z15hog_h100_kernelv)
        /*0014*/ 	.word	0x00000000


	//----- nvinfo : EIATTR_MIN_STACK_SIZE
	.align		4
.L_3:
        /*0018*/ 	.byte	0x04, 0x12
        /*001a*/ 	.short	(.L_5 - .L_4)
	.align		4
.L_4:
        /*001c*/ 	.word	index@(_Z15hog_h100_kernelv)
        /*0020*/ 	.word	0x00000000
.L_5:


//--------------------- .nv.compat                --------------------------
	.section	.nv.compat,"",@"SHT_CUDA_COMPAT_INFO"
	.align	4
        /*0000*/ 	.byte	0x02, 0x09, 0x00, 0x00, 0x02, 0x02, 0x01, 0x00, 0x02, 0x05, 0x05, 0x00, 0x03, 0x07, 0x01, 0x01
        /*0010*/ 	.byte	0x02, 0x03, 0x00, 0x00, 0x02, 0x06, 0x01, 0x00, 0x04, 0x0b, 0x08, 0x00, 0x09, 0x00, 0x00, 0x00
        /*0020*/ 	.byte	0x00, 0x00, 0x00, 0x00


//--------------------- .nv.info._Z15hog_h100_kernelv --------------------------
	.section	.nv.info._Z15hog_h100_kernelv,"",@"SHT_CUDA_INFO"
	.sectionflags	@""
	.align	4


	//----- nvinfo : EIATTR_CUDA_API_VERSION
	.align		4
        /*0000*/ 	.byte	0x04, 0x37
        /*0002*/ 	.short	(.L_7 - .L_6)
.L_6:
        /*0004*/ 	.word	0x00000082


	//----- nvinfo : EIATTR_SPARSE_MMA_MASK
	.align		4
.L_7:
        /*0008*/ 	.byte	0x03, 0x50
        /*000a*/ 	.short	0x0000


	//----- nvinfo : EIATTR_MAXREG_COUNT
	.align		4
        /*000c*/ 	.byte	0x03, 0x1b
        /*000e*/ 	.short	0x00ff


	//----- nvinfo : EIATTR_NUM_BARRIERS
	.align		4
        /*0010*/ 	.byte	0x02, 0x4c
        /*0012*/ 	.byte	0x01
	.zero		1


	//----- nvinfo : EIATTR_MERCURY_ISA_VERSION
	.align		4
        /*0014*/ 	.byte	0x03, 0x5f
        /*0016*/ 	.short	0x0101


	//----- nvinfo : EIATTR_VRC_CTA_INIT_COUNT
	.align		4
        /*0018*/ 	.byte	0x02, 0x4a
	.zero		1
	.zero		1


	//----- nvinfo : EIATTR_SW_WAR
	.align		4
        /*001c*/ 	.byte	0x04, 0x36
        /*001e*/ 	.short	(.L_9 - .L_8)
.L_8:
        /*0020*/ 	.word	0x00000008
.L_9:


//--------------------- .nv.callgraph             --------------------------
	.section	.nv.callgraph,"",@"SHT_CUDA_CALLGRAPH"
	.align	4
	.sectionentsize	8
	.align		4
        /*0000*/ 	.word	0x00000000
	.align		4
        /*0004*/ 	.word	0xffffffff
	.align		4
        /*0008*/ 	.word	0x00000000
	.align		4
        /*000c*/ 	.word	0xfffffffe
	.align		4
        /*0010*/ 	.word	0x00000000
	.align		4
        /*0014*/ 	.word	0xfffffffd
	.align		4
        /*0018*/ 	.word	0x00000000
	.align		4
        /*001c*/ 	.word	0xfffffffc


//--------------------- .text._Z15hog_h100_kernelv --------------------------
	.section	.text._Z15hog_h100_kernelv,"ax",@progbits
	.align	128
        .global         _Z15hog_h100_kernelv
        .type           _Z15hog_h100_kernelv,@function
        .size           _Z15hog_h100_kernelv,(.L_x_2 - _Z15hog_h100_kernelv)
        .other          _Z15hog_h100_kernelv,@"STO_CUDA_ENTRY STV_DEFAULT"
_Z15hog_h100_kernelv:
.text._Z15hog_h100_kernelv:
[----:B------:R-:W-:Y:S01]  /*0000*/  LDC R1, c[0x0][0x37c] ;  /* 0x0000df00ff017b82 */ /* 0x000fe20000000800 */
.L_x_0:
[----:B------:R-:W-:Y:S06]  /*0010*/  BAR.SYNC.DEFER_BLOCKING 0x0 ;  /* 0x0000000000007b1d */ /* 0x000fec0000010000 */
[----:B------:R-:W-:Y:S05]  /*0020*/  BRA `(.L_x_0) ;  /* 0xfffffffc00f87947 */ /* 0x000fea000383ffff */
.L_x_1:
[----:B------:R-:W-:-:S00]  /*0030*/  BRA `(.L_x_1) ;  /* 0xfffffffc00fc7947 */ /* 0x000fc0000383ffff */
[----:B------:R-:W-:-:S00]  /*0040*/  NOP ;  /* 0x0000000000007918 */ /* 0x000fc00000000000 */
        /* <DEDUP_REMOVED lines=11> */
.L_x_2:


//--------------------- .nv.shared.reserved.0     --------------------------
	.section	.nv.shared.reserved.0,"aw",@nobits
	.weak		__nv_reservedSMEM_offset_0_alias
	.size		__nv_reservedSMEM_offset_0_alias, 0, 64
	.other		__nv_reservedSMEM_offset_0_alias,@"STO_CUDA_RESERVED_SHARED STV_DEFAULT"
__nv_reservedSMEM_offset_0_alias:
	.zero		0
	.zero		64


//--------------------- .nv.constant0._Z15hog_h100_kernelv --------------------------
	.section	.nv.constant0._Z15hog_h100_kernelv,"a",@progbits
	.sectionflags	@""
	.align	4
.nv.constant0._Z15hog_h100_kernelv:
	.zero		896


//--------------------- SYMBOLS --------------------------

	.type		.nv.reservedSmem.offset0,@object
	.size		.nv.reservedSmem.offset0,0x4
